//
// Generated by NVIDIA NVVM Compiler
//
// Compiler Build ID: CL-36424714
// Cuda compilation tools, release 13.0, V13.0.88
// Based on NVVM 20.0.0
//

.version 9.0
.target sm_100
.address_size 64

	// .globl	_Z15histogramKernelPiS_i
// _ZZ15histogramKernelPiS_iE4temp has been demoted

.visible .entry _Z15histogramKernelPiS_i(
	.param .u64 .ptr .align 1 _Z15histogramKernelPiS_i_param_0,
	.param .u64 .ptr .align 1 _Z15histogramKernelPiS_i_param_1,
	.param .u32 _Z15histogramKernelPiS_i_param_2
)
{
	.reg .pred 	%p<9>;
	.reg .b32 	%r<59>;
	.reg .b64 	%rd<15>;
	// demoted variable
	.shared .align 4 .b8 _ZZ15histogramKernelPiS_iE4temp[1024];
	ld.param.u64 	%rd3, [_Z15histogramKernelPiS_i_param_0];
	ld.param.u64 	%rd2, [_Z15histogramKernelPiS_i_param_1];
	ld.param.u32 	%r14, [_Z15histogramKernelPiS_i_param_2];
	cvta.to.global.u64 	%rd1, %rd3;
	mov.u32 	%r1, %tid.x;
	mov.u32 	%r15, %ctaid.x;
	mov.u32 	%r16, %ntid.x;
	mad.lo.s32 	%r57, %r15, %r16, %r1;
	mov.u32 	%r17, %nctaid.x;
	mul.lo.s32 	%r3, %r16, %r17;
	setp.gt.u32 	%p1, %r1, 255;
	shl.b32 	%r18, %r1, 2;
	mov.u32 	%r19, _ZZ15histogramKernelPiS_iE4temp;
	add.s32 	%r4, %r19, %r18;
	@%p1 bra 	$L__BB0_2;
	mov.b32 	%r20, 0;
	st.shared.u32 	[%r4], %r20;
$L__BB0_2:
	bar.sync 	0;
	setp.ge.s32 	%p2, %r57, %r14;
	@%p2 bra 	$L__BB0_9;
	add.s32 	%r21, %r57, %r3;
	max.s32 	%r22, %r14, %r21;
	setp.lt.s32 	%p3, %r21, %r14;
	selp.u32 	%r23, 1, 0, %p3;
	add.s32 	%r24, %r21, %r23;
	sub.s32 	%r25, %r22, %r24;
	div.u32 	%r26, %r25, %r3;
	add.s32 	%r5, %r26, %r23;
	and.b32  	%r27, %r5, 3;
	setp.eq.s32 	%p4, %r27, 3;
	@%p4 bra 	$L__BB0_6;
	add.s32 	%r28, %r5, 1;
	and.b32  	%r29, %r28, 3;
	neg.s32 	%r55, %r29;
$L__BB0_5:
	.pragma "nounroll";
	mul.wide.s32 	%rd4, %r57, 4;
	add.s64 	%rd5, %rd1, %rd4;
	ld.global.u32 	%r30, [%rd5];
	shl.b32 	%r31, %r30, 2;
	add.s32 	%r33, %r19, %r31;
	atom.shared.add.u32 	%r34, [%r33], 1;
	add.s32 	%r57, %r57, %r3;
	add.s32 	%r55, %r55, 1;
	setp.ne.s32 	%p5, %r55, 0;
	@%p5 bra 	$L__BB0_5;
$L__BB0_6:
	setp.lt.u32 	%p6, %r5, 3;
	@%p6 bra 	$L__BB0_9;
	mul.wide.s32 	%rd8, %r3, 4;
	shl.b32 	%r52, %r3, 2;
$L__BB0_8:
	mul.wide.s32 	%rd6, %r57, 4;
	add.s64 	%rd7, %rd1, %rd6;
	ld.global.u32 	%r35, [%rd7];
	shl.b32 	%r36, %r35, 2;
	add.s32 	%r38, %r19, %r36;
	atom.shared.add.u32 	%r39, [%r38], 1;
	add.s64 	%rd9, %rd7, %rd8;
	ld.global.u32 	%r40, [%rd9];
	shl.b32 	%r41, %r40, 2;
	add.s32 	%r42, %r19, %r41;
	atom.shared.add.u32 	%r43, [%r42], 1;
	add.s64 	%rd10, %rd9, %rd8;
	ld.global.u32 	%r44, [%rd10];
	shl.b32 	%r45, %r44, 2;
	add.s32 	%r46, %r19, %r45;
	atom.shared.add.u32 	%r47, [%r46], 1;
	add.s64 	%rd11, %rd10, %rd8;
	ld.global.u32 	%r48, [%rd11];
	shl.b32 	%r49, %r48, 2;
	add.s32 	%r50, %r19, %r49;
	atom.shared.add.u32 	%r51, [%r50], 1;
	add.s32 	%r57, %r52, %r57;
	setp.lt.s32 	%p7, %r57, %r14;
	@%p7 bra 	$L__BB0_8;
$L__BB0_9:
	setp.gt.u32 	%p8, %r1, 255;
	bar.sync 	0;
	@%p8 bra 	$L__BB0_11;
	cvta.to.global.u64 	%rd12, %rd2;
	mul.wide.u32 	%rd13, %r1, 4;
	add.s64 	%rd14, %rd12, %rd13;
	ld.shared.u32 	%r53, [%r4];
	atom.global.add.u32 	%r54, [%rd14], %r53;
$L__BB0_11:
	ret;

}


// ===== COMPILED SASS (sm_100) =====

	.target	sm_100

	.elftype	@"ET_EXEC"


//--------------------- .note.nv.tkinfo           --------------------------
	.section	.note.nv.tkinfo,"",@"SHT_NOTE"
	.sectionflags	@"SHF_NOTE_NV_TKINFO"
	.tkinfo
        /*0018*/ 	.word	0x00000002
        /*0030*/ 	.string	""
        /*0030*/ 	.string	"ptxas"
        /*0030*/ 	.string	"Cuda compilation tools, release 13.0, V13.0.88"
        /*0030*/ 	.string	"Build cuda_13.0.r13.0/compiler.36424714_0"
        /*0030*/ 	.string	"-arch sm_100 -m 64 "



//--------------------- .note.nv.cuinfo           --------------------------
	.section	.note.nv.cuinfo,"",@"SHT_NOTE"
	.sectionflags	@"SHF_NOTE_NV_CUINFO"
        /*0018*/ 	.short	0x0002
        /*001a*/ 	.short	0x0064
        /*001c*/ 	.short	0x0082
	.zero		2


//--------------------- .nv.info                  --------------------------
	.section	.nv.info,"",@"SHT_CUDA_INFO"
	.align	4


	//----- nvinfo : EIATTR_REGCOUNT
	.align		4
        /*0000*/ 	.byte	0x04, 0x2f
        /*0002*/ 	.short	(.L_1 - .L_0)
	.align		4
.L_0:
        /*0004*/ 	.word	index@(_Z15histogramKernelPiS_i)
        /*0008*/ 	.word	0x00000015


	//----- nvinfo : EIATTR_FRAME_SIZE
	.align		4
.L_1:
        /*000c*/ 	.byte	0x04, 0x11
        /*000e*/ 	.short	(.L_3 - .L_2)
	.align		4
.L_2:
        /*0010*/ 	.word	index@(_Z15histogramKernelPiS_i)
        /*0014*/ 	.word	0x00000000


	//----- nvinfo : EIATTR_MIN_STACK_SIZE
	.align		4
.L_3:
        /*0018*/ 	.byte	0x04, 0x12
        /*001a*/ 	.short	(.L_5 - .L_4)
	.align		4
.L_4:
        /*001c*/ 	.word	index@(_Z15histogramKernelPiS_i)
        /*0020*/ 	.word	0x00000000
.L_5:


//--------------------- .nv.compat                --------------------------
	.section	.nv.compat,"",@"SHT_CUDA_COMPAT_INFO"
	.align	4
        /*0000*/ 	.byte	0x02, 0x09, 0x00, 0x00, 0x02, 0x02, 0x01, 0x00, 0x02, 0x05, 0x05, 0x00, 0x03, 0x07, 0x01, 0x01
        /*0010*/ 	.byte	0x02, 0x03, 0x00, 0x00, 0x02, 0x06, 0x01, 0x00, 0x04, 0x0b, 0x08, 0x00, 0x09, 0x00, 0x00, 0x00
        /*0020*/ 	.byte	0x00, 0x00, 0x00, 0x00


//--------------------- .nv.info._Z15histogramKernelPiS_i --------------------------
	.section	.nv.info._Z15histogramKernelPiS_i,"",@"SHT_CUDA_INFO"
	.sectionflags	@""
	.align	4


	//----- nvinfo : EIATTR_CUDA_API_VERSION
	.align		4
        /*0000*/ 	.byte	0x04, 0x37
        /*0002*/ 	.short	(.L_7 - .L_6)
.L_6:
        /*0004*/ 	.word	0x00000082


	//----- nvinfo : EIATTR_KPARAM_INFO
	.align		4
.L_7:
        /*0008*/ 	.byte	0x04, 0x17
        /*000a*/ 	.short	(.L_9 - .L_8)
.L_8:
        /*000c*/ 	.word	0x00000000
        /*0010*/ 	.short	0x0002
        /*0012*/ 	.short	0x0010
        /*0014*/ 	.byte	0x00, 0xf0, 0x11, 0x00


	//----- nvinfo : EIATTR_KPARAM_INFO
	.align		4
.L_9:
        /*0018*/ 	.byte	0x04, 0x17
        /*001a*/ 	.short	(.L_11 - .L_10)
.L_10:
        /*001c*/ 	.word	0x00000000
        /*0020*/ 	.short	0x0001
        /*0022*/ 	.short	0x0008
        /*0024*/ 	.byte	0x00, 0xf5, 0x21, 0x00


	//----- nvinfo : EIATTR_KPARAM_INFO
	.align		4
.L_11:
        /*0028*/ 	.byte	0x04, 0x17
        /*002a*/ 	.short	(.L_13 - .L_12)
.L_12:
        /*002c*/ 	.word	0x00000000
        /*0030*/ 	.short	0x0000
        /*0032*/ 	.short	0x0000
        /*0034*/ 	.byte	0x00, 0xf5, 0x21, 0x00


	//----- nvinfo : EIATTR_SPARSE_MMA_MASK
	.align		4
.L_13:
        /*0038*/ 	.byte	0x03, 0x50
        /*003a*/ 	.short	0x0000


	//----- nvinfo : EIATTR_MAXREG_COUNT
	.align		4
        /*003c*/ 	.byte	0x03, 0x1b
        /*003e*/ 	.short	0x00ff


	//----- nvinfo : EIATTR_NUM_BARRIERS
	.align		4
        /*0040*/ 	.byte	0x02, 0x4c
        /*0042*/ 	.byte	0x01
	.zero		1


	//----- nvinfo : EIATTR_MERCURY_ISA_VERSION
	.align		4
        /*0044*/ 	.byte	0x03, 0x5f
        /*0046*/ 	.short	0x0101


	//----- nvinfo : EIATTR_VRC_CTA_INIT_COUNT
	.align		4
        /*0048*/ 	.byte	0x02, 0x4a
	.zero		1
	.zero		1


	//----- nvinfo : EIATTR_EXIT_INSTR_OFFSETS
	.align		4
        /*004c*/ 	.byte	0x04, 0x1c
        /*004e*/ 	.short	(.L_15 - .L_14)


	//   ....[0]....
.L_14:
        /*0050*/ 	.word	0x00000540


	//   ....[1]....
        /*0054*/ 	.word	0x00000590


	//----- nvinfo : EIATTR_CRS_STACK_SIZE
	.align		4
.L_15:
        /*0058*/ 	.byte	0x04, 0x1e
        /*005a*/ 	.short	(.L_17 - .L_16)
.L_16:
        /*005c*/ 	.word	0x00000000


	//----- nvinfo : EIATTR_CBANK_PARAM_SIZE
	.align		4
.L_17:
        /*0060*/ 	.byte	0x03, 0x19
        /*0062*/ 	.short	0x0014


	//----- nvinfo : EIATTR_PARAM_CBANK
	.align		4
        /*0064*/ 	.byte	0x04, 0x0a
        /*0066*/ 	.short	(.L_19 - .L_18)
	.align		4
.L_18:
        /*0068*/ 	.word	index@(.nv.constant0._Z15histogramKernelPiS_i)
        /*006c*/ 	.short	0x0380
        /*006e*/ 	.short	0x0014


	//----- nvinfo : EIATTR_SW_WAR
	.align		4
.L_19:
        /*0070*/ 	.byte	0x04, 0x36
        /*0072*/ 	.short	(.L_21 - .L_20)
.L_20:
        /*0074*/ 	.word	0x00000008
.L_21:


//--------------------- .nv.callgraph             --------------------------
	.section	.nv.callgraph,"",@"SHT_CUDA_CALLGRAPH"
	.align	4
	.sectionentsize	8
	.align		4
        /*0000*/ 	.word	0x00000000
	.align		4
        /*0004*/ 	.word	0xffffffff
	.align		4
        /*0008*/ 	.word	0x00000000
	.align		4
        /*000c*/ 	.word	0xfffffffe
	.align		4
        /*0010*/ 	.word	0x00000000
	.align		4
        /*0014*/ 	.word	0xfffffffd
	.align		4
        /*0018*/ 	.word	0x00000000
	.align		4
        /*001c*/ 	.word	0xfffffffc


//--------------------- .text._Z15histogramKernelPiS_i --------------------------
	.section	.text._Z15histogramKernelPiS_i,"ax",@progbits
	.align	128
        .global         _Z15histogramKernelPiS_i
        .type           _Z15histogramKernelPiS_i,@function
        .size           _Z15histogramKernelPiS_i,(.L_x_7 - _Z15histogramKernelPiS_i)
        .other          _Z15histogramKernelPiS_i,@"STO_CUDA_ENTRY STV_DEFAULT"
_Z15histogramKernelPiS_i:
.text._Z15histogramKernelPiS_i:
[----:B------:R-:W-:Y:S01]  /*0000*/  LDC R1, c[0x0][0x37c] ;  /* 0x0000df00ff017b82 */ /* 0x000fe20000000800 */
[----:B------:R-:W0:Y:S07]  /*0010*/  S2R R0, SR_TID.X ;  /* 0x0000000000007919 */ /* 0x000e2e0000002100 */
[----:B------:R-:W1:Y:S01]  /*0020*/  S2UR UR5, SR_CgaCtaId ;  /* 0x00000000000579c3 */ /* 0x000e620000008800 */
[----:B------:R-:W2:Y:S01]  /*0030*/  LDCU UR7, c[0x0][0x390] ;  /* 0x00007200ff0777ac */ /* 0x000ea20008000800 */
[----:B------:R-:W-:Y:S01]  /*0040*/  BSSY.RECONVERGENT B0, `(.L_x_0) ;  /* 0x000004e000007945 */ /* 0x000fe20003800200 */
[----:B------:R-:W-:Y:S01]  /*0050*/  UMOV UR4, 0x400 ;  /* 0x0000040000047882 */ /* 0x000fe20000000000 */
[----:B------:R-:W3:Y:S04]  /*0060*/  LDCU.64 UR8, c[0x0][0x358] ;  /* 0x00006b00ff0877ac */ /* 0x000ee80008000a00 */
[----:B------:R-:W4:Y:S08]  /*0070*/  S2UR UR6, SR_CTAID.X ;  /* 0x00000000000679c3 */ /* 0x000f300000002500 */
[----:B------:R-:W4:Y:S01]  /*0080*/  LDC R5, c[0x0][0x360] ;  /* 0x0000d800ff057b82 */ /* 0x000f220000000800 */
[----:B-1----:R-:W-:Y:S01]  /*0090*/  ULEA UR4, UR5, UR4, 0x18 ;  /* 0x0000000405047291 */ /* 0x002fe2000f8ec0ff */
[----:B------:R-:W1:Y:S01]  /*00a0*/  LDCU UR5, c[0x0][0x370] ;  /* 0x00006e00ff0577ac */ /* 0x000e620008000800 */
[----:B0-----:R-:W-:-:S04]  /*00b0*/  ISETP.GT.U32.AND P0, PT, R0, 0xff, PT ;  /* 0x000000ff0000780c */ /* 0x001fc80003f04070 */
[----:B------:R-:W-:Y:S01]  /*00c0*/  LEA R2, R0, UR4, 0x2 ;  /* 0x0000000400027c11 */ /* 0x000fe2000f8e10ff */
[----:B----4-:R-:W-:-:S08]  /*00d0*/  IMAD R3, R5, UR6, R0 ;  /* 0x0000000605037c24 */ /* 0x010fd0000f8e0200 */
[----:B------:R0:W-:Y:S01]  /*00e0*/  @!P0 STS [R2], RZ ;  /* 0x000000ff02008388 */ /* 0x0001e20000000800 */
[----:B------:R-:W-:Y:S01]  /*00f0*/  BAR.SYNC.DEFER_BLOCKING 0x0 ;  /* 0x0000000000007b1d */ /* 0x000fe20000010000 */
[----:B--2---:R-:W-:Y:S01]  /*0100*/  ISETP.GE.AND P1, PT, R3, UR7, PT ;  /* 0x0000000703007c0c */ /* 0x004fe2000bf26270 */
[----:B-1----:R-:W-:-:S12]  /*0110*/  IMAD R4, R5, UR5, RZ ;  /* 0x0000000505047c24 */ /* 0x002fd8000f8e02ff */
[----:B0--3--:R-:W-:Y:S05]  /*0120*/  @P1 BRA `(.L_x_1) ;  /* 0x0000000000fc1947 */ /* 0x009fea0003800000 */
[----:B------:R-:W0:Y:S01]  /*0130*/  I2F.U32.RP R10, R4 ;  /* 0x00000004000a7306 */ /* 0x000e220000209000 */
[C---:B------:R-:W-:Y:S01]  /*0140*/  IMAD.IADD R5, R4.reuse, 0x1, R3 ;  /* 0x0000000104057824 */ /* 0x040fe200078e0203 */
[----:B------:R-:W-:Y:S01]  /*0150*/  ISETP.NE.U32.AND P3, PT, R4, RZ, PT ;  /* 0x000000ff0400720c */ /* 0x000fe20003f65070 */
[----:B------:R-:W-:Y:S01]  /*0160*/  IMAD.MOV R11, RZ, RZ, -R4 ;  /* 0x000000ffff0b7224 */ /* 0x000fe200078e0a04 */
[----:B------:R-:W-:Y:S02]  /*0170*/  BSSY.RECONVERGENT B1, `(.L_x_2) ;  /* 0x0000026000017945 */ /* 0x000fe40003800200 */
[C---:B------:R-:W-:Y:S02]  /*0180*/  ISETP.GE.AND P1, PT, R5.reuse, UR7, PT ;  /* 0x0000000705007c0c */ /* 0x040fe4000bf26270 */
[----:B------:R-:W-:Y:S02]  /*0190*/  VIMNMX R8, PT, PT, R5, UR7, !PT ;  /* 0x0000000705087c48 */ /* 0x000fe4000ffe0100 */
[----:B------:R-:W-:-:S04]  /*01a0*/  SEL R9, RZ, 0x1, P1 ;  /* 0x00000001ff097807 */ /* 0x000fc80000800000 */
[----:B------:R-:W-:Y:S01]  /*01b0*/  IADD3 R5, PT, PT, R8, -R5, -R9 ;  /* 0x8000000508057210 */ /* 0x000fe20007ffe809 */
[----:B0-----:R-:W0:Y:S02]  /*01c0*/  MUFU.RCP R10, R10 ;  /* 0x0000000a000a7308 */ /* 0x001e240000001000 */
[----:B0-----:R-:W-:-:S06]  /*01d0*/  VIADD R6, R10, 0xffffffe ;  /* 0x0ffffffe0a067836 */ /* 0x001fcc0000000000 */
[----:B------:R0:W1:Y:S02]  /*01e0*/  F2I.FTZ.U32.TRUNC.NTZ R7, R6 ;  /* 0x0000000600077305 */ /* 0x000064000021f000 */
[----:B0-----:R-:W-:Y:S02]  /*01f0*/  IMAD.MOV.U32 R6, RZ, RZ, RZ ;  /* 0x000000ffff067224 */ /* 0x001fe400078e00ff */
[----:B-1----:R-:W-:-:S04]  /*0200*/  IMAD R11, R11, R7, RZ ;  /* 0x000000070b0b7224 */ /* 0x002fc800078e02ff */
[----:B------:R-:W-:-:S06]  /*0210*/  IMAD.HI.U32 R10, R7, R11, R6 ;  /* 0x0000000b070a7227 */ /* 0x000fcc00078e0006 */
[----:B------:R-:W-:-:S05]  /*0220*/  IMAD.HI.U32 R10, R10, R5, RZ ;  /* 0x000000050a0a7227 */ /* 0x000fca00078e00ff */
[----:B------:R-:W-:-:S05]  /*0230*/  IADD3 R6, PT, PT, -R10, RZ, RZ ;  /* 0x000000ff0a067210 */ /* 0x000fca0007ffe1ff */
[----:B------:R-:W-:Y:S02]  /*0240*/  IMAD R5, R4, R6, R5 ;  /* 0x0000000604057224 */ /* 0x000fe400078e0205 */
[----:B------:R-:W0:Y:S03]  /*0250*/  LDC.64 R6, c[0x0][0x380] ;  /* 0x0000e000ff067b82 */ /* 0x000e260000000a00 */
[----:B------:R-:W-:-:S13]  /*0260*/  ISETP.GE.U32.AND P1, PT, R5, R4, PT ;  /* 0x000000040500720c */ /* 0x000fda0003f26070 */
[----:B------:R-:W-:Y:S02]  /*0270*/  @P1 IMAD.IADD R5, R5, 0x1, -R4 ;  /* 0x0000000105051824 */ /* 0x000fe400078e0a04 */
[----:B------:R-:W-:-:S03]  /*0280*/  @P1 VIADD R10, R10, 0x1 ;  /* 0x000000010a0a1836 */ /* 0x000fc60000000000 */
[----:B------:R-:W-:-:S13]  /*0290*/  ISETP.GE.U32.AND P2, PT, R5, R4, PT ;  /* 0x000000040500720c */ /* 0x000fda0003f46070 */
[----:B------:R-:W-:Y:S01]  /*02a0*/  @P2 VIADD R10, R10, 0x1 ;  /* 0x000000010a0a2836 */ /* 0x000fe20000000000 */
[----:B------:R-:W-:-:S04]  /*02b0*/  @!P3 LOP3.LUT R10, RZ, R4, RZ, 0x33, !PT ;  /* 0x00000004ff0ab212 */ /* 0x000fc800078e33ff */
[----:B------:R-:W-:-:S04]  /*02c0*/  IADD3 R5, PT, PT, R9, R10, RZ ;  /* 0x0000000a09057210 */ /* 0x000fc80007ffe0ff */
[C---:B------:R-:W-:Y:S02]  /*02d0*/  LOP3.LUT R8, R5.reuse, 0x3, RZ, 0xc0, !PT ;  /* 0x0000000305087812 */ /* 0x040fe400078ec0ff */
[----:B------:R-:W-:Y:S02]  /*02e0*/  ISETP.GE.U32.AND P2, PT, R5, 0x3, PT ;  /* 0x000000030500780c */ /* 0x000fe40003f46070 */
[----:B------:R-:W-:-:S13]  /*02f0*/  ISETP.NE.AND P1, PT, R8, 0x3, PT ;  /* 0x000000030800780c */ /* 0x000fda0003f25270 */
[----:B0-----:R-:W-:Y:S05]  /*0300*/  @!P1 BRA `(.L_x_3) ;  /* 0x0000000000309947 */ /* 0x001fea0003800000 */
[----:B------:R-:W0:Y:S01]  /*0310*/  LDC.64 R10, c[0x0][0x380] ;  /* 0x0000e000ff0a7b82 */ /* 0x000e220000000a00 */
[----:B------:R-:W-:-:S05]  /*0320*/  VIADD R5, R5, 0x1 ;  /* 0x0000000105057836 */ /* 0x000fca0000000000 */
[----:B------:R-:W-:-:S05]  /*0330*/  LOP3.LUT R5, R5, 0x3, RZ, 0xc0, !PT ;  /* 0x0000000305057812 */ /* 0x000fca00078ec0ff */
[----:B------:R-:W-:-:S07]  /*0340*/  IMAD.MOV R5, RZ, RZ, -R5 ;  /* 0x000000ffff057224 */ /* 0x000fce00078e0a05 */
.L_x_4:
[----:B0-----:R-:W-:-:S06]  /*0350*/  IMAD.WIDE R8, R3, 0x4, R10 ;  /* 0x0000000403087825 */ /* 0x001fcc00078e020a */
[----:B------:R-:W2:Y:S01]  /*0360*/  LDG.E R8, desc[UR8][R8.64] ;  /* 0x0000000808087981 */ /* 0x000ea2000c1e1900 */
[----:B------:R-:W-:Y:S01]  /*0370*/  VIADD R5, R5, 0x1 ;  /* 0x0000000105057836 */ /* 0x000fe20000000000 */
[----:B------:R-:W-:-:S04]  /*0380*/  IADD3 R3, PT, PT, R4, R3, RZ ;  /* 0x0000000304037210 */ /* 0x000fc80007ffe0ff */
[----:B------:R-:W-:Y:S02]  /*0390*/  ISETP.NE.AND P1, PT, R5, RZ, PT ;  /* 0x000000ff0500720c */ /* 0x000fe40003f25270 */
[----:B-12---:R-:W-:-:S05]  /*03a0*/  LEA R12, R8, UR4, 0x2 ;  /* 0x00000004080c7c11 */ /* 0x006fca000f8e10ff */
[----:B------:R1:W-:Y:S06]  /*03b0*/  ATOMS.POPC.INC.32 RZ, [R12+URZ] ;  /* 0x000000000cff7f8c */ /* 0x0003ec000d8000ff */
[----:B------:R-:W-:Y:S05]  /*03c0*/  @P1 BRA `(.L_x_4) ;  /* 0xfffffffc00e01947 */ /* 0x000fea000383ffff */
.L_x_3:
[----:B------:R-:W-:Y:S05]  /*03d0*/  BSYNC.RECONVERGENT B1 ;  /* 0x0000000000017941 */ /* 0x000fea0003800200 */
.L_x_2:
[----:B------:R-:W-:Y:S05]  /*03e0*/  @!P2 BRA `(.L_x_1) ;  /* 0x00000000004ca947 */ /* 0x000fea0003800000 */
.L_x_5:
[----:B------:R-:W-:-:S04]  /*03f0*/  IMAD.WIDE R14, R3, 0x4, R6 ;  /* 0x00000004030e7825 */ /* 0x000fc800078e0206 */
[C---:B------:R-:W-:Y:S02]  /*0400*/  IMAD.WIDE R8, R4.reuse, 0x4, R14 ;  /* 0x0000000404087825 */ /* 0x040fe400078e020e */
[----:B------:R-:W2:Y:S02]  /*0410*/  LDG.E R14, desc[UR8][R14.64] ;  /* 0x000000080e0e7981 */ /* 0x000ea4000c1e1900 */
[C---:B------:R-:W-:Y:S02]  /*0420*/  IMAD.WIDE R10, R4.reuse, 0x4, R8 ;  /* 0x00000004040a7825 */ /* 0x040fe400078e0208 */
[----:B------:R-:W3:Y:S02]  /*0430*/  LDG.E R8, desc[UR8][R8.64] ;  /* 0x0000000808087981 */ /* 0x000ee4000c1e1900 */
[C---:B-1----:R-:W-:Y:S02]  /*0440*/  IMAD.WIDE R12, R4.reuse, 0x4, R10 ;  /* 0x00000004040c7825 */ /* 0x042fe400078e020a */
[----:B------:R-:W4:Y:S04]  /*0450*/  LDG.E R10, desc[UR8][R10.64] ;  /* 0x000000080a0a7981 */ /* 0x000f28000c1e1900 */
[----:B------:R-:W5:Y:S01]  /*0460*/  LDG.E R12, desc[UR8][R12.64] ;  /* 0x000000080c0c7981 */ /* 0x000f62000c1e1900 */
[----:B------:R-:W-:-:S05]  /*0470*/  IMAD R3, R4, 0x4, R3 ;  /* 0x0000000404037824 */ /* 0x000fca00078e0203 */
[----:B------:R-:W-:Y:S02]  /*0480*/  ISETP.GE.AND P1, PT, R3, UR7, PT ;  /* 0x0000000703007c0c */ /* 0x000fe4000bf26270 */
[----:B0-2---:R-:W-:-:S05]  /*0490*/  LEA R5, R14, UR4, 0x2 ;  /* 0x000000040e057c11 */ /* 0x005fca000f8e10ff */
[----:B------:R0:W-:Y:S01]  /*04a0*/  ATOMS.POPC.INC.32 RZ, [R5+URZ] ;  /* 0x0000000005ff7f8c */ /* 0x0001e2000d8000ff */
[----:B---3--:R-:W-:-:S05]  /*04b0*/  LEA R16, R8, UR4, 0x2 ;  /* 0x0000000408107c11 */ /* 0x008fca000f8e10ff */
[----:B------:R0:W-:Y:S01]  /*04c0*/  ATOMS.POPC.INC.32 RZ, [R16+URZ] ;  /* 0x0000000010ff7f8c */ /* 0x0001e2000d8000ff */
[----:B----4-:R-:W-:Y:S02]  /*04d0*/  LEA R17, R10, UR4, 0x2 ;  /* 0x000000040a117c11 */ /* 0x010fe4000f8e10ff */
[----:B-----5:R-:W-:-:S03]  /*04e0*/  LEA R18, R12, UR4, 0x2 ;  /* 0x000000040c127c11 */ /* 0x020fc6000f8e10ff */
[----:B------:R0:W-:Y:S04]  /*04f0*/  ATOMS.POPC.INC.32 RZ, [R17+URZ] ;  /* 0x0000000011ff7f8c */ /* 0x0001e8000d8000ff */
[----:B------:R0:W-:Y:S01]  /*0500*/  ATOMS.POPC.INC.32 RZ, [R18+URZ] ;  /* 0x0000000012ff7f8c */ /* 0x0001e2000d8000ff */
[----:B------:R-:W-:Y:S05]  /*0510*/  @!P1 BRA `(.L_x_5) ;  /* 0xfffffffc00b49947 */ /* 0x000fea000383ffff */
.L_x_1:
[----:B------:R-:W-:Y:S05]  /*0520*/  BSYNC.RECONVERGENT B0 ;  /* 0x0000000000007941 */ /* 0x000fea0003800200 */
.L_x_0:
[----:B------:R-:W-:Y:S06]  /*0530*/  BAR.SYNC.DEFER_BLOCKING 0x0 ;  /* 0x0000000000007b1d */ /* 0x000fec0000010000 */
[----:B------:R-:W-:Y:S05]  /*0540*/  @P0 EXIT ;  /* 0x000000000000094d */ /* 0x000fea0003800000 */
[----:B------:R-:W2:Y:S01]  /*0550*/  LDS R3, [R2] ;  /* 0x0000000002037984 */ /* 0x000ea20000000800 */
[----:B0-----:R-:W0:Y:S02]  /*0560*/  LDC.64 R4, c[0x0][0x388] ;  /* 0x0000e200ff047b82 */ /* 0x001e240000000a00 */
[----:B0-----:R-:W-:-:S05]  /*0570*/  IMAD.WIDE.U32 R4, R0, 0x4, R4 ;  /* 0x0000000400047825 */ /* 0x001fca00078e0004 */
[----:B--2---:R-:W-:Y:S01]  /*0580*/  REDG.E.ADD.STRONG.GPU desc[UR8][R4.64], R3 ;  /* 0x000000030400798e */ /* 0x004fe2000c12e108 */
[----:B------:R-:W-:Y:S05]  /*0590*/  EXIT ;  /* 0x000000000000794d */ /* 0x000fea0003800000 */
.L_x_6:
[----:B------:R-:W-:-:S00]  /*05a0*/  BRA `(.L_x_6) ;  /* 0xfffffffc00fc7947 */ /* 0x000fc0000383ffff */
[----:B------:R-:W-:-:S00]  /*05b0*/  NOP ;  /* 0x0000000000007918 */ /* 0x000fc00000000000 */
        /* <DEDUP_REMOVED lines=12> */
.L_x_7:


//--------------------- .nv.shared._Z15histogramKernelPiS_i --------------------------
	.section	.nv.shared._Z15histogramKernelPiS_i,"aw",@nobits
	.sectionflags	@""
	.align	4
.nv.shared._Z15histogramKernelPiS_i:
	.zero		2048


//--------------------- .nv.shared.reserved.0     --------------------------
	.section	.nv.shared.reserved.0,"aw",@nobits
	.weak		__nv_reservedSMEM_offset_0_alias
	.size		__nv_reservedSMEM_offset_0_alias, 0, 64
	.other		__nv_reservedSMEM_offset_0_alias,@"STO_CUDA_RESERVED_SHARED STV_DEFAULT"
__nv_reservedSMEM_offset_0_alias:
	.zero		0
	.zero		64


//--------------------- .nv.constant0._Z15histogramKernelPiS_i --------------------------
	.section	.nv.constant0._Z15histogramKernelPiS_i,"a",@progbits
	.sectionflags	@""
	.align	4
.nv.constant0._Z15histogramKernelPiS_i:
	.zero		916


//--------------------- SYMBOLS --------------------------

	.type		.nv.reservedSmem.offset0,@object
	.size		.nv.reservedSmem.offset0,0x4
	.type		.nv.reservedSmem.cap,@object
	.size		.nv.reservedSmem.cap,0x4
